//
// Generated by NVIDIA NVVM Compiler
//
// Compiler Build ID: CL-36424714
// Cuda compilation tools, release 13.0, V13.0.88
// Based on NVVM 20.0.0
//

.version 9.0
.target sm_100
.address_size 64

	// .globl	_Z27gaussian_elimination_kernelPdS_ii

.visible .entry _Z27gaussian_elimination_kernelPdS_ii(
	.param .u64 .ptr .align 1 _Z27gaussian_elimination_kernelPdS_ii_param_0,
	.param .u64 .ptr .align 1 _Z27gaussian_elimination_kernelPdS_ii_param_1,
	.param .u32 _Z27gaussian_elimination_kernelPdS_ii_param_2,
	.param .u32 _Z27gaussian_elimination_kernelPdS_ii_param_3
)
{
	.reg .pred 	%p<5>;
	.reg .b32 	%r<17>;
	.reg .b64 	%rd<22>;
	.reg .b64 	%fd<15>;

	ld.param.u64 	%rd3, [_Z27gaussian_elimination_kernelPdS_ii_param_0];
	ld.param.u64 	%rd2, [_Z27gaussian_elimination_kernelPdS_ii_param_1];
	ld.param.u32 	%r4, [_Z27gaussian_elimination_kernelPdS_ii_param_2];
	ld.param.u32 	%r5, [_Z27gaussian_elimination_kernelPdS_ii_param_3];
	cvta.to.global.u64 	%rd1, %rd3;
	add.s32 	%r6, %r4, 1;
	mov.u32 	%r7, %ctaid.x;
	add.s32 	%r1, %r6, %r7;
	mov.u32 	%r2, %tid.x;
	add.s32 	%r3, %r6, %r2;
	max.s32 	%r8, %r1, %r3;
	setp.ge.s32 	%p1, %r8, %r5;
	@%p1 bra 	$L__BB0_2;
	mul.lo.s32 	%r9, %r1, %r5;
	add.s32 	%r10, %r9, %r4;
	mul.wide.s32 	%rd4, %r10, 8;
	add.s64 	%rd5, %rd1, %rd4;
	ld.global.f64 	%fd1, [%rd5];
	mul.lo.s32 	%r11, %r5, %r4;
	add.s32 	%r12, %r11, %r4;
	mul.wide.s32 	%rd6, %r12, 8;
	add.s64 	%rd7, %rd1, %rd6;
	ld.global.f64 	%fd2, [%rd7];
	add.s32 	%r13, %r11, %r3;
	mul.wide.s32 	%rd8, %r13, 8;
	add.s64 	%rd9, %rd1, %rd8;
	ld.global.f64 	%fd3, [%rd9];
	mul.f64 	%fd4, %fd1, %fd3;
	div.rn.f64 	%fd5, %fd4, %fd2;
	add.s32 	%r14, %r9, %r3;
	mul.wide.s32 	%rd10, %r14, 8;
	add.s64 	%rd11, %rd1, %rd10;
	ld.global.f64 	%fd6, [%rd11];
	sub.f64 	%fd7, %fd6, %fd5;
	st.global.f64 	[%rd11], %fd7;
$L__BB0_2:
	setp.ge.s32 	%p2, %r1, %r5;
	bar.sync 	0;
	setp.ne.s32 	%p3, %r2, 0;
	or.pred  	%p4, %p3, %p2;
	@%p4 bra 	$L__BB0_4;
	cvta.to.global.u64 	%rd12, %rd2;
	mad.lo.s32 	%r15, %r1, %r5, %r4;
	mul.wide.s32 	%rd13, %r15, 8;
	add.s64 	%rd14, %rd1, %rd13;
	ld.global.f64 	%fd8, [%rd14];
	mul.wide.s32 	%rd15, %r4, 8;
	add.s64 	%rd16, %rd12, %rd15;
	ld.global.f64 	%fd9, [%rd16];
	mul.f64 	%fd10, %fd8, %fd9;
	mad.lo.s32 	%r16, %r5, %r4, %r4;
	mul.wide.s32 	%rd17, %r16, 8;
	add.s64 	%rd18, %rd1, %rd17;
	ld.global.f64 	%fd11, [%rd18];
	div.rn.f64 	%fd12, %fd10, %fd11;
	mul.wide.s32 	%rd19, %r1, 8;
	add.s64 	%rd20, %rd12, %rd19;
	ld.global.f64 	%fd13, [%rd20];
	sub.f64 	%fd14, %fd13, %fd12;
	st.global.f64 	[%rd20], %fd14;
	mov.b64 	%rd21, 0;
	st.global.u64 	[%rd14], %rd21;
$L__BB0_4:
	ret;

}


// ===== COMPILED SASS (sm_100) =====

	.target	sm_100

	.elftype	@"ET_EXEC"


//--------------------- .note.nv.tkinfo           --------------------------
	.section	.note.nv.tkinfo,"",@"SHT_NOTE"
	.sectionflags	@"SHF_NOTE_NV_TKINFO"
	.tkinfo
        /*0018*/ 	.word	0x00000002
        /*0030*/ 	.string	""
        /*0030*/ 	.string	"ptxas"
        /*0030*/ 	.string	"Cuda compilation tools, release 13.0, V13.0.88"
        /*0030*/ 	.string	"Build cuda_13.0.r13.0/compiler.36424714_0"
        /*0030*/ 	.string	"-arch sm_100 -m 64 "



//--------------------- .note.nv.cuinfo           --------------------------
	.section	.note.nv.cuinfo,"",@"SHT_NOTE"
	.sectionflags	@"SHF_NOTE_NV_CUINFO"
        /*0018*/ 	.short	0x0002
        /*001a*/ 	.short	0x0064
        /*001c*/ 	.short	0x0082
	.zero		2


//--------------------- .nv.info                  --------------------------
	.section	.nv.info,"",@"SHT_CUDA_INFO"
	.align	4


	//----- nvinfo : EIATTR_REGCOUNT
	.align		4
        /*0000*/ 	.byte	0x04, 0x2f
        /*0002*/ 	.short	(.L_1 - .L_0)
	.align		4
.L_0:
        /*0004*/ 	.word	index@(_Z27gaussian_elimination_kernelPdS_ii)
        /*0008*/ 	.word	0x0000001b


	//----- nvinfo : EIATTR_FRAME_SIZE
	.align		4
.L_1:
        /*000c*/ 	.byte	0x04, 0x11
        /*000e*/ 	.short	(.L_3 - .L_2)
	.align		4
.L_2:
        /*0010*/ 	.word	index@($__internal_0_$__cuda_sm20_div_rn_f64_full)
        /*0014*/ 	.word	0x00000000


	//----- nvinfo : EIATTR_FRAME_SIZE
	.align		4
.L_3:
        /*0018*/ 	.byte	0x04, 0x11
        /*001a*/ 	.short	(.L_5 - .L_4)
	.align		4
.L_4:
        /*001c*/ 	.word	index@(_Z27gaussian_elimination_kernelPdS_ii)
        /*0020*/ 	.word	0x00000000


	//----- nvinfo : EIATTR_MIN_STACK_SIZE
	.align		4
.L_5:
        /*0024*/ 	.byte	0x04, 0x12
        /*0026*/ 	.short	(.L_7 - .L_6)
	.align		4
.L_6:
        /*0028*/ 	.word	index@(_Z27gaussian_elimination_kernelPdS_ii)
        /*002c*/ 	.word	0x00000000
.L_7:


//--------------------- .nv.compat                --------------------------
	.section	.nv.compat,"",@"SHT_CUDA_COMPAT_INFO"
	.align	4
        /*0000*/ 	.byte	0x02, 0x09, 0x00, 0x00, 0x02, 0x02, 0x01, 0x00, 0x02, 0x05, 0x05, 0x00, 0x03, 0x07, 0x01, 0x01
        /*0010*/ 	.byte	0x02, 0x03, 0x00, 0x00, 0x02, 0x06, 0x01, 0x00, 0x04, 0x0b, 0x08, 0x00, 0x01, 0x00, 0x00, 0x00
        /*0020*/ 	.byte	0x00, 0x00, 0x00, 0x00


//--------------------- .nv.info._Z27gaussian_elimination_kernelPdS_ii --------------------------
	.section	.nv.info._Z27gaussian_elimination_kernelPdS_ii,"",@"SHT_CUDA_INFO"
	.sectionflags	@""
	.align	4


	//----- nvinfo : EIATTR_CUDA_API_VERSION
	.align		4
        /*0000*/ 	.byte	0x04, 0x37
        /*0002*/ 	.short	(.L_9 - .L_8)
.L_8:
        /*0004*/ 	.word	0x00000082


	//----- nvinfo : EIATTR_KPARAM_INFO
	.align		4
.L_9:
        /*0008*/ 	.byte	0x04, 0x17
        /*000a*/ 	.short	(.L_11 - .L_10)
.L_10:
        /*000c*/ 	.word	0x00000000
        /*0010*/ 	.short	0x0003
        /*0012*/ 	.short	0x0014
        /*0014*/ 	.byte	0x00, 0xf0, 0x11, 0x00


	//----- nvinfo : EIATTR_KPARAM_INFO
	.align		4
.L_11:
        /*0018*/ 	.byte	0x04, 0x17
        /*001a*/ 	.short	(.L_13 - .L_12)
.L_12:
        /*001c*/ 	.word	0x00000000
        /*0020*/ 	.short	0x0002
        /*0022*/ 	.short	0x0010
        /*0024*/ 	.byte	0x00, 0xf0, 0x11, 0x00


	//----- nvinfo : EIATTR_KPARAM_INFO
	.align		4
.L_13:
        /*0028*/ 	.byte	0x04, 0x17
        /*002a*/ 	.short	(.L_15 - .L_14)
.L_14:
        /*002c*/ 	.word	0x00000000
        /*0030*/ 	.short	0x0001
        /*0032*/ 	.short	0x0008
        /*0034*/ 	.byte	0x00, 0xf5, 0x21, 0x00


	//----- nvinfo : EIATTR_KPARAM_INFO
	.align		4
.L_15:
        /*0038*/ 	.byte	0x04, 0x17
        /*003a*/ 	.short	(.L_17 - .L_16)
.L_16:
        /*003c*/ 	.word	0x00000000
        /*0040*/ 	.short	0x0000
        /*0042*/ 	.short	0x0000
        /*0044*/ 	.byte	0x00, 0xf5, 0x21, 0x00


	//----- nvinfo : EIATTR_SPARSE_MMA_MASK
	.align		4
.L_17:
        /*0048*/ 	.byte	0x03, 0x50
        /*004a*/ 	.short	0x0000


	//----- nvinfo : EIATTR_MAXREG_COUNT
	.align		4
        /*004c*/ 	.byte	0x03, 0x1b
        /*004e*/ 	.short	0x00ff


	//----- nvinfo : EIATTR_NUM_BARRIERS
	.align		4
        /*0050*/ 	.byte	0x02, 0x4c
        /*0052*/ 	.byte	0x01
	.zero		1


	//----- nvinfo : EIATTR_MERCURY_ISA_VERSION
	.align		4
        /*0054*/ 	.byte	0x03, 0x5f
        /*0056*/ 	.short	0x0101


	//----- nvinfo : EIATTR_VRC_CTA_INIT_COUNT
	.align		4
        /*0058*/ 	.byte	0x02, 0x4a
	.zero		1
	.zero		1


	//----- nvinfo : EIATTR_EXIT_INSTR_OFFSETS
	.align		4
        /*005c*/ 	.byte	0x04, 0x1c
        /*005e*/ 	.short	(.L_19 - .L_18)


	//   ....[0]....
.L_18:
        /*0060*/ 	.word	0x00000350


	//   ....[1]....
        /*0064*/ 	.word	0x000005a0


	//----- nvinfo : EIATTR_CRS_STACK_SIZE
	.align		4
.L_19:
        /*0068*/ 	.byte	0x04, 0x1e
        /*006a*/ 	.short	(.L_21 - .L_20)
.L_20:
        /*006c*/ 	.word	0x00000000


	//----- nvinfo : EIATTR_CBANK_PARAM_SIZE
	.align		4
.L_21:
        /*0070*/ 	.byte	0x03, 0x19
        /*0072*/ 	.short	0x0018


	//----- nvinfo : EIATTR_PARAM_CBANK
	.align		4
        /*0074*/ 	.byte	0x04, 0x0a
        /*0076*/ 	.short	(.L_23 - .L_22)
	.align		4
.L_22:
        /*0078*/ 	.word	index@(.nv.constant0._Z27gaussian_elimination_kernelPdS_ii)
        /*007c*/ 	.short	0x0380
        /*007e*/ 	.short	0x0018


	//----- nvinfo : EIATTR_SW_WAR
	.align		4
.L_23:
        /*0080*/ 	.byte	0x04, 0x36
        /*0082*/ 	.short	(.L_25 - .L_24)
.L_24:
        /*0084*/ 	.word	0x00000008
.L_25:


//--------------------- .nv.callgraph             --------------------------
	.section	.nv.callgraph,"",@"SHT_CUDA_CALLGRAPH"
	.align	4
	.sectionentsize	8
	.align		4
        /*0000*/ 	.word	0x00000000
	.align		4
        /*0004*/ 	.word	0xffffffff
	.align		4
        /*0008*/ 	.word	0x00000000
	.align		4
        /*000c*/ 	.word	0xfffffffe
	.align		4
        /*0010*/ 	.word	0x00000000
	.align		4
        /*0014*/ 	.word	0xfffffffd
	.align		4
        /*0018*/ 	.word	0x00000000
	.align		4
        /*001c*/ 	.word	0xfffffffc


//--------------------- .text._Z27gaussian_elimination_kernelPdS_ii --------------------------
	.section	.text._Z27gaussian_elimination_kernelPdS_ii,"ax",@progbits
	.align	128
        .global         _Z27gaussian_elimination_kernelPdS_ii
        .type           _Z27gaussian_elimination_kernelPdS_ii,@function
        .size           _Z27gaussian_elimination_kernelPdS_ii,(.L_x_12 - _Z27gaussian_elimination_kernelPdS_ii)
        .other          _Z27gaussian_elimination_kernelPdS_ii,@"STO_CUDA_ENTRY STV_DEFAULT"
_Z27gaussian_elimination_kernelPdS_ii:
.text._Z27gaussian_elimination_kernelPdS_ii:
[----:B------:R-:W-:Y:S01]  /*0000*/  LDC R1, c[0x0][0x37c] ;  /* 0x0000df00ff017b82 */ /* 0x000fe20000000800 */
[----:B------:R-:W0:Y:S07]  /*0010*/  S2R R10, SR_TID.X ;  /* 0x00000000000a7919 */ /* 0x000e2e0000002100 */
[----:B------:R-:W1:Y:S01]  /*0020*/  LDC.64 R6, c[0x0][0x390] ;  /* 0x0000e400ff067b82 */ /* 0x000e620000000a00 */
[----:B------:R-:W-:Y:S07]  /*0030*/  BSSY.RECONVERGENT B0, `(.L_x_0) ;  /* 0x000002e000007945 */ /* 0x000fee0003800200 */
[----:B------:R-:W2:Y:S01]  /*0040*/  S2UR UR4, SR_CTAID.X ;  /* 0x00000000000479c3 */ /* 0x000ea20000002500 */
[----:B-1----:R-:W-:-:S04]  /*0050*/  VIADD R11, R6, 0x1 ;  /* 0x00000001060b7836 */ /* 0x002fc80000000000 */
[C---:B--2---:R-:W-:Y:S01]  /*0060*/  VIADD R0, R11.reuse, UR4 ;  /* 0x000000040b007c36 */ /* 0x044fe20008000000 */
[----:B------:R-:W1:Y:S01]  /*0070*/  LDCU.64 UR4, c[0x0][0x358] ;  /* 0x00006b00ff0477ac */ /* 0x000e620008000a00 */
[----:B0-----:R-:W-:-:S05]  /*0080*/  IMAD.IADD R11, R11, 0x1, R10 ;  /* 0x000000010b0b7824 */ /* 0x001fca00078e020a */
[----:B------:R-:W-:-:S04]  /*0090*/  VIMNMX R2, PT, PT, R0, R11, !PT ;  /* 0x0000000b00027248 */ /* 0x000fc80007fe0100 */
[----:B------:R-:W-:-:S13]  /*00a0*/  ISETP.GE.AND P0, PT, R2, R7, PT ;  /* 0x000000070200720c */ /* 0x000fda0003f06270 */
[----:B-1----:R-:W-:Y:S05]  /*00b0*/  @P0 BRA `(.L_x_1) ;  /* 0x0000000000940947 */ /* 0x002fea0003800000 */
[----:B------:R-:W0:Y:S01]  /*00c0*/  LDC.64 R8, c[0x0][0x380] ;  /* 0x0000e000ff087b82 */ /* 0x000e220000000a00 */
[----:B------:R-:W-:-:S04]  /*00d0*/  IMAD R5, R6, R7, R6 ;  /* 0x0000000706057224 */ /* 0x000fc800078e0206 */
[----:B0-----:R-:W-:-:S06]  /*00e0*/  IMAD.WIDE R4, R5, 0x8, R8 ;  /* 0x0000000805047825 */ /* 0x001fcc00078e0208 */
[----:B------:R-:W2:Y:S01]  /*00f0*/  LDG.E.64 R4, desc[UR4][R4.64] ;  /* 0x0000000404047981 */ /* 0x000ea2000c1e1b00 */
[-C--:B------:R-:W-:Y:S02]  /*0100*/  IMAD R3, R0, R7.reuse, R6 ;  /* 0x0000000700037224 */ /* 0x080fe400078e0206 */
[----:B------:R-:W-:Y:S02]  /*0110*/  IMAD R7, R6, R7, R11 ;  /* 0x0000000706077224 */ /* 0x000fe400078e020b */
[----:B------:R-:W-:-:S04]  /*0120*/  IMAD.WIDE R2, R3, 0x8, R8 ;  /* 0x0000000803027825 */ /* 0x000fc800078e0208 */
[----:B------:R-:W-:Y:S02]  /*0130*/  IMAD.WIDE R6, R7, 0x8, R8 ;  /* 0x0000000807067825 */ /* 0x000fe400078e0208 */
[----:B------:R-:W3:Y:S04]  /*0140*/  LDG.E.64 R2, desc[UR4][R2.64] ;  /* 0x0000000402027981 */ /* 0x000ee8000c1e1b00 */
[----:B------:R-:W3:Y:S01]  /*0150*/  LDG.E.64 R6, desc[UR4][R6.64] ;  /* 0x0000000406067981 */ /* 0x000ee2000c1e1b00 */
[----:B------:R-:W-:Y:S01]  /*0160*/  IMAD.MOV.U32 R8, RZ, RZ, 0x1 ;  /* 0x00000001ff087424 */ /* 0x000fe200078e00ff */
[----:B------:R-:W-:Y:S01]  /*0170*/  BSSY.RECONVERGENT B1, `(.L_x_2) ;  /* 0x0000011000017945 */ /* 0x000fe20003800200 */
[----:B--2---:R-:W0:Y:S04]  /*0180*/  MUFU.RCP64H R9, R5 ;  /* 0x0000000500097308 */ /* 0x004e280000001800 */
[----:B0-----:R-:W-:-:S08]  /*0190*/  DFMA R12, -R4, R8, 1 ;  /* 0x3ff00000040c742b */ /* 0x001fd00000000108 */
[----:B------:R-:W-:-:S08]  /*01a0*/  DFMA R12, R12, R12, R12 ;  /* 0x0000000c0c0c722b */ /* 0x000fd0000000000c */
[----:B------:R-:W-:Y:S02]  /*01b0*/  DFMA R12, R8, R12, R8 ;  /* 0x0000000c080c722b */ /* 0x000fe40000000008 */
[----:B---3--:R-:W-:-:S06]  /*01c0*/  DMUL R8, R2, R6 ;  /* 0x0000000602087228 */ /* 0x008fcc0000000000 */
[----:B------:R-:W-:-:S04]  /*01d0*/  DFMA R14, -R4, R12, 1 ;  /* 0x3ff00000040e742b */ /* 0x000fc8000000010c */
[----:B------:R-:W-:-:S04]  /*01e0*/  FSETP.GEU.AND P1, PT, |R9|, 6.5827683646048100446e-37, PT ;  /* 0x036000000900780b */ /* 0x000fc80003f2e200 */
[----:B------:R-:W-:-:S08]  /*01f0*/  DFMA R14, R12, R14, R12 ;  /* 0x0000000e0c0e722b */ /* 0x000fd0000000000c */
[----:B------:R-:W-:-:S08]  /*0200*/  DMUL R12, R8, R14 ;  /* 0x0000000e080c7228 */ /* 0x000fd00000000000 */
[----:B------:R-:W-:-:S08]  /*0210*/  DFMA R2, -R4, R12, R8 ;  /* 0x0000000c0402722b */ /* 0x000fd00000000108 */
[----:B------:R-:W-:-:S10]  /*0220*/  DFMA R2, R14, R2, R12 ;  /* 0x000000020e02722b */ /* 0x000fd4000000000c */
[----:B------:R-:W-:-:S05]  /*0230*/  FFMA R6, RZ, R5, R3 ;  /* 0x00000005ff067223 */ /* 0x000fca0000000003 */
[----:B------:R-:W-:-:S13]  /*0240*/  FSETP.GT.AND P0, PT, |R6|, 1.469367938527859385e-39, PT ;  /* 0x001000000600780b */ /* 0x000fda0003f04200 */
[----:B------:R-:W-:Y:S05]  /*0250*/  @P0 BRA P1, `(.L_x_3) ;  /* 0x0000000000080947 */ /* 0x000fea0000800000 */
[----:B------:R-:W-:-:S07]  /*0260*/  MOV R18, 0x280 ;  /* 0x0000028000127802 */ /* 0x000fce0000000f00 */
[----:B------:R-:W-:Y:S05]  /*0270*/  CALL.REL.NOINC `($__internal_0_$__cuda_sm20_div_rn_f64_full) ;  /* 0x0000000000cc7944 */ /* 0x000fea0003c00000 */
.L_x_3:
[----:B------:R-:W-:Y:S05]  /*0280*/  BSYNC.RECONVERGENT B1 ;  /* 0x0000000000017941 */ /* 0x000fea0003800200 */
.L_x_2:
[----:B------:R-:W0:Y:S01]  /*0290*/  LDCU UR6, c[0x0][0x394] ;  /* 0x00007280ff0677ac */ /* 0x000e220008000800 */
[----:B------:R-:W1:Y:S01]  /*02a0*/  LDC.64 R4, c[0x0][0x380] ;  /* 0x0000e000ff047b82 */ /* 0x000e620000000a00 */
[----:B0-----:R-:W-:-:S04]  /*02b0*/  IMAD.U32 R7, RZ, RZ, UR6 ;  /* 0x00000006ff077e24 */ /* 0x001fc8000f8e00ff */
[----:B------:R-:W-:-:S04]  /*02c0*/  IMAD R11, R0, R7, R11 ;  /* 0x00000007000b7224 */ /* 0x000fc800078e020b */
[----:B-1----:R-:W-:-:S05]  /*02d0*/  IMAD.WIDE R4, R11, 0x8, R4 ;  /* 0x000000080b047825 */ /* 0x002fca00078e0204 */
[----:B------:R-:W2:Y:S02]  /*02e0*/  LDG.E.64 R8, desc[UR4][R4.64] ;  /* 0x0000000404087981 */ /* 0x000ea4000c1e1b00 */
[----:B--2---:R-:W-:-:S07]  /*02f0*/  DADD R8, R8, -R2 ;  /* 0x0000000008087229 */ /* 0x004fce0000000802 */
[----:B------:R0:W-:Y:S04]  /*0300*/  STG.E.64 desc[UR4][R4.64], R8 ;  /* 0x0000000804007986 */ /* 0x0001e8000c101b04 */
.L_x_1:
[----:B------:R-:W-:Y:S05]  /*0310*/  BSYNC.RECONVERGENT B0 ;  /* 0x0000000000007941 */ /* 0x000fea0003800200 */
.L_x_0:
[----:B------:R-:W-:Y:S01]  /*0320*/  BAR.SYNC.DEFER_BLOCKING 0x0 ;  /* 0x0000000000007b1d */ /* 0x000fe20000010000 */
[----:B------:R-:W-:-:S04]  /*0330*/  ISETP.GE.AND P0, PT, R0, R7, PT ;  /* 0x000000070000720c */ /* 0x000fc80003f06270 */
[----:B------:R-:W-:-:S13]  /*0340*/  ISETP.NE.OR P0, PT, R10, RZ, P0 ;  /* 0x000000ff0a00720c */ /* 0x000fda0000705670 */
[----:B------:R-:W-:Y:S05]  /*0350*/  @P0 EXIT ;  /* 0x000000000000094d */ /* 0x000fea0003800000 */
[----:B------:R-:W0:Y:S08]  /*0360*/  LDC R6, c[0x0][0x390] ;  /* 0x0000e400ff067b82 */ /* 0x000e300000000800 */
[----:B------:R-:W1:Y:S08]  /*0370*/  LDC.64 R10, c[0x0][0x380] ;  /* 0x0000e000ff0a7b82 */ /* 0x000e700000000a00 */
[----:B------:R-:W2:Y:S01]  /*0380*/  LDC.64 R2, c[0x0][0x388] ;  /* 0x0000e200ff027b82 */ /* 0x000ea20000000a00 */
[----:B0-----:R-:W-:-:S04]  /*0390*/  IMAD R5, R6, R7, R6 ;  /* 0x0000000706057224 */ /* 0x001fc800078e0206 */
[----:B-1----:R-:W-:-:S06]  /*03a0*/  IMAD.WIDE R4, R5, 0x8, R10 ;  /* 0x0000000805047825 */ /* 0x002fcc00078e020a */
[----:B------:R-:W3:Y:S01]  /*03b0*/  LDG.E.64 R4, desc[UR4][R4.64] ;  /* 0x0000000404047981 */ /* 0x000ee2000c1e1b00 */
[----:B------:R-:W-:Y:S02]  /*03c0*/  IMAD R9, R0, R7, R6 ;  /* 0x0000000700097224 */ /* 0x000fe400078e0206 */
[----:B--2---:R-:W-:-:S04]  /*03d0*/  IMAD.WIDE R6, R6, 0x8, R2 ;  /* 0x0000000806067825 */ /* 0x004fc800078e0202 */
[----:B------:R-:W-:Y:S02]  /*03e0*/  IMAD.WIDE R10, R9, 0x8, R10 ;  /* 0x00000008090a7825 */ /* 0x000fe400078e020a */
[----:B------:R-:W2:Y:S04]  /*03f0*/  LDG.E.64 R6, desc[UR4][R6.64] ;  /* 0x0000000406067981 */ /* 0x000ea8000c1e1b00 */
[----:B------:R-:W2:Y:S01]  /*0400*/  LDG.E.64 R2, desc[UR4][R10.64] ;  /* 0x000000040a027981 */ /* 0x000ea2000c1e1b00 */
[----:B------:R-:W-:Y:S01]  /*0410*/  IMAD.MOV.U32 R8, RZ, RZ, 0x1 ;  /* 0x00000001ff087424 */ /* 0x000fe200078e00ff */
[----:B------:R-:W-:Y:S01]  /*0420*/  BSSY.RECONVERGENT B0, `(.L_x_4) ;  /* 0x0000011000007945 */ /* 0x000fe20003800200 */
[----:B---3--:R-:W0:Y:S04]  /*0430*/  MUFU.RCP64H R9, R5 ;  /* 0x0000000500097308 */ /* 0x008e280000001800 */
[----:B0-----:R-:W-:-:S08]  /*0440*/  DFMA R12, -R4, R8, 1 ;  /* 0x3ff00000040c742b */ /* 0x001fd00000000108 */
[----:B------:R-:W-:-:S08]  /*0450*/  DFMA R12, R12, R12, R12 ;  /* 0x0000000c0c0c722b */ /* 0x000fd0000000000c */
[----:B------:R-:W-:Y:S02]  /*0460*/  DFMA R12, R8, R12, R8 ;  /* 0x0000000c080c722b */ /* 0x000fe40000000008 */
[----:B--2---:R-:W-:-:S06]  /*0470*/  DMUL R8, R2, R6 ;  /* 0x0000000602087228 */ /* 0x004fcc0000000000 */
        /* <DEDUP_REMOVED lines=11> */
.L_x_5:
[----:B------:R-:W-:Y:S05]  /*0530*/  BSYNC.RECONVERGENT B0 ;  /* 0x0000000000007941 */ /* 0x000fea0003800200 */
.L_x_4:
[----:B------:R-:W0:Y:S02]  /*0540*/  LDC.64 R4, c[0x0][0x388] ;  /* 0x0000e200ff047b82 */ /* 0x000e240000000a00 */
[----:B0-----:R-:W-:-:S05]  /*0550*/  IMAD.WIDE R4, R0, 0x8, R4 ;  /* 0x0000000800047825 */ /* 0x001fca00078e0204 */
[----:B------:R-:W2:Y:S02]  /*0560*/  LDG.E.64 R6, desc[UR4][R4.64] ;  /* 0x0000000404067981 */ /* 0x000ea4000c1e1b00 */
[----:B--2---:R-:W-:-:S07]  /*0570*/  DADD R6, R6, -R2 ;  /* 0x0000000006067229 */ /* 0x004fce0000000802 */
[----:B------:R-:W-:Y:S04]  /*0580*/  STG.E.64 desc[UR4][R4.64], R6 ;  /* 0x0000000604007986 */ /* 0x000fe8000c101b04 */
[----:B------:R-:W-:Y:S01]  /*0590*/  STG.E.64 desc[UR4][R10.64], RZ ;  /* 0x000000ff0a007986 */ /* 0x000fe2000c101b04 */
[----:B------:R-:W-:Y:S05]  /*05a0*/  EXIT ;  /* 0x000000000000794d */ /* 0x000fea0003800000 */
        .weak           $__internal_0_$__cuda_sm20_div_rn_f64_full
        .type           $__internal_0_$__cuda_sm20_div_rn_f64_full,@function
        .size           $__internal_0_$__cuda_sm20_div_rn_f64_full,(.L_x_12 - $__internal_0_$__cuda_sm20_div_rn_f64_full)
$__internal_0_$__cuda_sm20_div_rn_f64_full:
[C---:B------:R-:W-:Y:S01]  /*05b0*/  FSETP.GEU.AND P0, PT, |R5|.reuse, 1.469367938527859385e-39, PT ;  /* 0x001000000500780b */ /* 0x040fe20003f0e200 */
[----:B------:R-:W-:Y:S01]  /*05c0*/  IMAD.MOV.U32 R7, RZ, RZ, R9 ;  /* 0x000000ffff077224 */ /* 0x000fe200078e0009 */
[C---:B------:R-:W-:Y:S01]  /*05d0*/  LOP3.LUT R2, R5.reuse, 0x800fffff, RZ, 0xc0, !PT ;  /* 0x800fffff05027812 */ /* 0x040fe200078ec0ff */
[----:B------:R-:W-:Y:S01]  /*05e0*/  IMAD.MOV.U32 R12, RZ, RZ, 0x1 ;  /* 0x00000001ff0c7424 */ /* 0x000fe200078e00ff */
[----:B------:R-:W-:Y:S01]  /*05f0*/  LOP3.LUT R22, R5, 0x7ff00000, RZ, 0xc0, !PT ;  /* 0x7ff0000005167812 */ /* 0x000fe200078ec0ff */
[----:B------:R-:W-:Y:S01]  /*0600*/  IMAD.MOV.U32 R6, RZ, RZ, R8 ;  /* 0x000000ffff067224 */ /* 0x000fe200078e0008 */
[----:B------:R-:W-:Y:S01]  /*0610*/  LOP3.LUT R3, R2, 0x3ff00000, RZ, 0xfc, !PT ;  /* 0x3ff0000002037812 */ /* 0x000fe200078efcff */
[----:B------:R-:W-:Y:S01]  /*0620*/  IMAD.MOV.U32 R2, RZ, RZ, R4 ;  /* 0x000000ffff027224 */ /* 0x000fe200078e0004 */
[C---:B------:R-:W-:Y:S01]  /*0630*/  FSETP.GEU.AND P2, PT, |R7|.reuse, 1.469367938527859385e-39, PT ;  /* 0x001000000700780b */ /* 0x040fe20003f4e200 */
[----:B------:R-:W-:Y:S01]  /*0640*/  IMAD.MOV.U32 R20, RZ, RZ, 0x1ca00000 ;  /* 0x1ca00000ff147424 */ /* 0x000fe200078e00ff */
[----:B------:R-:W-:Y:S01]  /*0650*/  LOP3.LUT R19, R7, 0x7ff00000, RZ, 0xc0, !PT ;  /* 0x7ff0000007137812 */ /* 0x000fe200078ec0ff */
[----:B------:R-:W-:Y:S02]  /*0660*/  BSSY.RECONVERGENT B2, `(.L_x_6) ;  /* 0x000004e000027945 */ /* 0x000fe40003800200 */
[----:B------:R-:W-:Y:S01]  /*0670*/  @!P0 DMUL R2, R4, 8.98846567431157953865e+307 ;  /* 0x7fe0000004028828 */ /* 0x000fe20000000000 */
[----:B------:R-:W-:Y:S01]  /*0680*/  ISETP.GE.U32.AND P1, PT, R19, R22, PT ;  /* 0x000000161300720c */ /* 0x000fe20003f26070 */
[----:B------:R-:W-:-:S04]  /*0690*/  IMAD.MOV.U32 R21, RZ, RZ, R19 ;  /* 0x000000ffff157224 */ /* 0x000fc800078e0013 */
[----:B------:R-:W0:Y:S02]  /*06a0*/  MUFU.RCP64H R13, R3 ;  /* 0x00000003000d7308 */ /* 0x000e240000001800 */
[----:B------:R-:W-:Y:S02]  /*06b0*/  @!P2 LOP3.LUT R14, R5, 0x7ff00000, RZ, 0xc0, !PT ;  /* 0x7ff00000050ea812 */ /* 0x000fe400078ec0ff */
[----:B------:R-:W-:Y:S02]  /*06c0*/  @!P0 LOP3.LUT R22, R3, 0x7ff00000, RZ, 0xc0, !PT ;  /* 0x7ff0000003168812 */ /* 0x000fe400078ec0ff */
[----:B------:R-:W-:-:S03]  /*06d0*/  @!P2 ISETP.GE.U32.AND P3, PT, R19, R14, PT ;  /* 0x0000000e1300a20c */ /* 0x000fc60003f66070 */
[----:B------:R-:W-:Y:S01]  /*06e0*/  VIADD R24, R22, 0xffffffff ;  /* 0xffffffff16187836 */ /* 0x000fe20000000000 */
[----:B------:R-:W-:-:S04]  /*06f0*/  @!P2 SEL R15, R20, 0x63400000, !P3 ;  /* 0x63400000140fa807 */ /* 0x000fc80005800000 */
[----:B------:R-:W-:Y:S01]  /*0700*/  @!P2 LOP3.LUT R16, R15, 0x80000000, R7, 0xf8, !PT ;  /* 0x800000000f10a812 */ /* 0x000fe200078ef807 */
[----:B0-----:R-:W-:-:S03]  /*0710*/  DFMA R8, R12, -R2, 1 ;  /* 0x3ff000000c08742b */ /* 0x001fc60000000802 */
[----:B------:R-:W-:Y:S01]  /*0720*/  @!P2 LOP3.LUT R17, R16, 0x100000, RZ, 0xfc, !PT ;  /* 0x001000001011a812 */ /* 0x000fe200078efcff */
[----:B------:R-:W-:-:S04]  /*0730*/  @!P2 IMAD.MOV.U32 R16, RZ, RZ, RZ ;  /* 0x000000ffff10a224 */ /* 0x000fc800078e00ff */
[----:B------:R-:W-:-:S08]  /*0740*/  DFMA R8, R8, R8, R8 ;  /* 0x000000080808722b */ /* 0x000fd00000000008 */
[----:B------:R-:W-:Y:S01]  /*0750*/  DFMA R12, R12, R8, R12 ;  /* 0x000000080c0c722b */ /* 0x000fe2000000000c */
[----:B------:R-:W-:Y:S01]  /*0760*/  SEL R9, R20, 0x63400000, !P1 ;  /* 0x6340000014097807 */ /* 0x000fe20004800000 */
[----:B------:R-:W-:-:S03]  /*0770*/  IMAD.MOV.U32 R8, RZ, RZ, R6 ;  /* 0x000000ffff087224 */ /* 0x000fc600078e0006 */
[----:B------:R-:W-:-:S03]  /*0780*/  LOP3.LUT R9, R9, 0x800fffff, R7, 0xf8, !PT ;  /* 0x800fffff09097812 */ /* 0x000fc600078ef807 */
[----:B------:R-:W-:-:S03]  /*0790*/  DFMA R14, R12, -R2, 1 ;  /* 0x3ff000000c0e742b */ /* 0x000fc60000000802 */
[----:B------:R-:W-:-:S05]  /*07a0*/  @!P2 DFMA R8, R8, 2, -R16 ;  /* 0x400000000808a82b */ /* 0x000fca0000000810 */
[----:B------:R-:W-:-:S05]  /*07b0*/  DFMA R14, R12, R14, R12 ;  /* 0x0000000e0c0e722b */ /* 0x000fca000000000c */
[----:B------:R-:W-:-:S03]  /*07c0*/  @!P2 LOP3.LUT R21, R9, 0x7ff00000, RZ, 0xc0, !PT ;  /* 0x7ff000000915a812 */ /* 0x000fc600078ec0ff */
[----:B------:R-:W-:Y:S02]  /*07d0*/  DMUL R12, R14, R8 ;  /* 0x000000080e0c7228 */ /* 0x000fe40000000000 */
[----:B------:R-:W-:-:S05]  /*07e0*/  VIADD R23, R21, 0xffffffff ;  /* 0xffffffff15177836 */ /* 0x000fca0000000000 */
[----:B------:R-:W-:Y:S01]  /*07f0*/  ISETP.GT.U32.AND P0, PT, R23, 0x7feffffe, PT ;  /* 0x7feffffe1700780c */ /* 0x000fe20003f04070 */
[----:B------:R-:W-:-:S03]  /*0800*/  DFMA R16, R12, -R2, R8 ;  /* 0x800000020c10722b */ /* 0x000fc60000000008 */
[----:B------:R-:W-:-:S05]  /*0810*/  ISETP.GT.U32.OR P0, PT, R24, 0x7feffffe, P0 ;  /* 0x7feffffe1800780c */ /* 0x000fca0000704470 */
[----:B------:R-:W-:-:S08]  /*0820*/  DFMA R12, R14, R16, R12 ;  /* 0x000000100e0c722b */ /* 0x000fd0000000000c */
[----:B------:R-:W-:Y:S05]  /*0830*/  @P0 BRA `(.L_x_7) ;  /* 0x00000000006c0947 */ /* 0x000fea0003800000 */
[----:B------:R-:W-:Y:S01]  /*0840*/  LOP3.LUT R14, R5, 0x7ff00000, RZ, 0xc0, !PT ;  /* 0x7ff00000050e7812 */ /* 0x000fe200078ec0ff */
[----:B------:R-:W-:-:S03]  /*0850*/  IMAD.MOV.U32 R16, RZ, RZ, RZ ;  /* 0x000000ffff107224 */ /* 0x000fc600078e00ff */
[CC--:B------:R-:W-:Y:S02]  /*0860*/  VIADDMNMX R6, R19.reuse, -R14.reuse, 0xb9600000, !PT ;  /* 0xb960000013067446 */ /* 0x0c0fe4000780090e */
[----:B------:R-:W-:Y:S02]  /*0870*/  ISETP.GE.U32.AND P0, PT, R19, R14, PT ;  /* 0x0000000e1300720c */ /* 0x000fe40003f06070 */
[----:B------:R-:W-:Y:S02]  /*0880*/  VIMNMX R6, PT, PT, R6, 0x46a00000, PT ;  /* 0x46a0000006067848 */ /* 0x000fe40003fe0100 */
[----:B------:R-:W-:-:S05]  /*0890*/  SEL R7, R20, 0x63400000, !P0 ;  /* 0x6340000014077807 */ /* 0x000fca0004000000 */
[----:B------:R-:W-:-:S04]  /*08a0*/  IMAD.IADD R6, R6, 0x1, -R7 ;  /* 0x0000000106067824 */ /* 0x000fc800078e0a07 */
[----:B------:R-:W-:-:S06]  /*08b0*/  VIADD R17, R6, 0x7fe00000 ;  /* 0x7fe0000006117836 */ /* 0x000fcc0000000000 */
[----:B------:R-:W-:-:S10]  /*08c0*/  DMUL R14, R12, R16 ;  /* 0x000000100c0e7228 */ /* 0x000fd40000000000 */
[----:B------:R-:W-:-:S13]  /*08d0*/  FSETP.GTU.AND P0, PT, |R15|, 1.469367938527859385e-39, PT ;  /* 0x001000000f00780b */ /* 0x000fda0003f0c200 */
[----:B------:R-:W-:Y:S05]  /*08e0*/  @P0 BRA `(.L_x_8) ;  /* 0x0000000000940947 */ /* 0x000fea0003800000 */
[----:B------:R-:W-:Y:S01]  /*08f0*/  DFMA R2, R12, -R2, R8 ;  /* 0x800000020c02722b */ /* 0x000fe20000000008 */
[----:B------:R-:W-:-:S09]  /*0900*/  IMAD.MOV.U32 R16, RZ, RZ, RZ ;  /* 0x000000ffff107224 */ /* 0x000fd200078e00ff */
[C---:B------:R-:W-:Y:S02]  /*0910*/  FSETP.NEU.AND P0, PT, R3.reuse, RZ, PT ;  /* 0x000000ff0300720b */ /* 0x040fe40003f0d000 */
[----:B------:R-:W-:-:S04]  /*0920*/  LOP3.LUT R5, R3, 0x80000000, R5, 0x48, !PT ;  /* 0x8000000003057812 */ /* 0x000fc800078e4805 */
[----:B------:R-:W-:-:S07]  /*0930*/  LOP3.LUT R17, R5, R17, RZ, 0xfc, !PT ;  /* 0x0000001105117212 */ /* 0x000fce00078efcff */
[----:B------:R-:W-:Y:S05]  /*0940*/  @!P0 BRA `(.L_x_8) ;  /* 0x00000000007c8947 */ /* 0x000fea0003800000 */
[----:B------:R-:W-:Y:S02]  /*0950*/  IMAD.MOV R3, RZ, RZ, -R6 ;  /* 0x000000ffff037224 */ /* 0x000fe400078e0a06 */
[----:B------:R-:W-:-:S06]  /*0960*/  IMAD.MOV.U32 R2, RZ, RZ, RZ ;  /* 0x000000ffff027224 */ /* 0x000fcc00078e00ff */
[----:B------:R-:W-:Y:S02]  /*0970*/  DFMA R2, R14, -R2, R12 ;  /* 0x800000020e02722b */ /* 0x000fe4000000000c */
[----:B------:R-:W-:-:S04]  /*0980*/  DMUL.RP R12, R12, R16 ;  /* 0x000000100c0c7228 */ /* 0x000fc80000008000 */
[----:B------:R-:W-:-:S04]  /*0990*/  IADD3 R2, PT, PT, -R6, -0x43300000, RZ ;  /* 0xbcd0000006027810 */ /* 0x000fc80007ffe1ff */
[----:B------:R-:W-:Y:S02]  /*09a0*/  FSETP.NEU.AND P0, PT, |R3|, R2, PT ;  /* 0x000000020300720b */ /* 0x000fe40003f0d200 */
[----:B------:R-:W-:Y:S02]  /*09b0*/  LOP3.LUT R5, R13, R5, RZ, 0x3c, !PT ;  /* 0x000000050d057212 */ /* 0x000fe400078e3cff */
[----:B------:R-:W-:Y:S02]  /*09c0*/  FSEL R14, R12, R14, !P0 ;  /* 0x0000000e0c0e7208 */ /* 0x000fe40004000000 */
[----:B------:R-:W-:Y:S01]  /*09d0*/  FSEL R15, R5, R15, !P0 ;  /* 0x0000000f050f7208 */ /* 0x000fe20004000000 */
[----:B------:R-:W-:Y:S06]  /*09e0*/  BRA `(.L_x_8) ;  /* 0x0000000000547947 */ /* 0x000fec0003800000 */
.L_x_7:
[----:B------:R-:W-:-:S14]  /*09f0*/  DSETP.NAN.AND P0, PT, R6, R6, PT ;  /* 0x000000060600722a */ /* 0x000fdc0003f08000 */
[----:B------:R-:W-:Y:S05]  /*0a00*/  @P0 BRA `(.L_x_9) ;  /* 0x0000000000440947 */ /* 0x000fea0003800000 */
[----:B------:R-:W-:-:S14]  /*0a10*/  DSETP.NAN.AND P0, PT, R4, R4, PT ;  /* 0x000000040400722a */ /* 0x000fdc0003f08000 */
[----:B------:R-:W-:Y:S05]  /*0a20*/  @P0 BRA `(.L_x_10) ;  /* 0x0000000000300947 */ /* 0x000fea0003800000 */
[----:B------:R-:W-:Y:S01]  /*0a30*/  ISETP.NE.AND P0, PT, R21, R22, PT ;  /* 0x000000161500720c */ /* 0x000fe20003f05270 */
[----:B------:R-:W-:Y:S02]  /*0a40*/  IMAD.MOV.U32 R14, RZ, RZ, 0x0 ;  /* 0x00000000ff0e7424 */ /* 0x000fe400078e00ff */
[----:B------:R-:W-:-:S10]  /*0a50*/  IMAD.MOV.U32 R15, RZ, RZ, -0x80000 ;  /* 0xfff80000ff0f7424 */ /* 0x000fd400078e00ff */
[----:B------:R-:W-:Y:S05]  /*0a60*/  @!P0 BRA `(.L_x_8) ;  /* 0x0000000000348947 */ /* 0x000fea0003800000 */
[----:B------:R-:W-:Y:S02]  /*0a70*/  ISETP.NE.AND P0, PT, R21, 0x7ff00000, PT ;  /* 0x7ff000001500780c */ /* 0x000fe40003f05270 */
[----:B------:R-:W-:Y:S02]  /*0a80*/  LOP3.LUT R15, R7, 0x80000000, R5, 0x48, !PT ;  /* 0x80000000070f7812 */ /* 0x000fe400078e4805 */
[----:B------:R-:W-:-:S13]  /*0a90*/  ISETP.EQ.OR P0, PT, R22, RZ, !P0 ;  /* 0x000000ff1600720c */ /* 0x000fda0004702670 */
[----:B------:R-:W-:Y:S01]  /*0aa0*/  @P0 LOP3.LUT R2, R15, 0x7ff00000, RZ, 0xfc, !PT ;  /* 0x7ff000000f020812 */ /* 0x000fe200078efcff */
[----:B------:R-:W-:Y:S02]  /*0ab0*/  @!P0 IMAD.MOV.U32 R14, RZ, RZ, RZ ;  /* 0x000000ffff0e8224 */ /* 0x000fe400078e00ff */
[----:B------:R-:W-:Y:S02]  /*0ac0*/  @P0 IMAD.MOV.U32 R14, RZ, RZ, RZ ;  /* 0x000000ffff0e0224 */ /* 0x000fe400078e00ff */
[----:B------:R-:W-:Y:S01]  /*0ad0*/  @P0 IMAD.MOV.U32 R15, RZ, RZ, R2 ;  /* 0x000000ffff0f0224 */ /* 0x000fe200078e0002 */
[----:B------:R-:W-:Y:S06]  /*0ae0*/  BRA `(.L_x_8) ;  /* 0x0000000000147947 */ /* 0x000fec0003800000 */
.L_x_10:
[----:B------:R-:W-:Y:S01]  /*0af0*/  LOP3.LUT R15, R5, 0x80000, RZ, 0xfc, !PT ;  /* 0x00080000050f7812 */ /* 0x000fe200078efcff */
[----:B------:R-:W-:Y:S01]  /*0b00*/  IMAD.MOV.U32 R14, RZ, RZ, R4 ;  /* 0x000000ffff0e7224 */ /* 0x000fe200078e0004 */
[----:B------:R-:W-:Y:S06]  /*0b10*/  BRA `(.L_x_8) ;  /* 0x0000000000087947 */ /* 0x000fec0003800000 */
.L_x_9:
[----:B------:R-:W-:Y:S01]  /*0b20*/  LOP3.LUT R15, R7, 0x80000, RZ, 0xfc, !PT ;  /* 0x00080000070f7812 */ /* 0x000fe200078efcff */
[----:B------:R-:W-:-:S07]  /*0b30*/  IMAD.MOV.U32 R14, RZ, RZ, R6 ;  /* 0x000000ffff0e7224 */ /* 0x000fce00078e0006 */
.L_x_8:
[----:B------:R-:W-:Y:S05]  /*0b40*/  BSYNC.RECONVERGENT B2 ;  /* 0x0000000000027941 */ /* 0x000fea0003800200 */
.L_x_6:
[----:B------:R-:W-:Y:S02]  /*0b50*/  IMAD.MOV.U32 R19, RZ, RZ, 0x0 ;  /* 0x00000000ff137424 */ /* 0x000fe400078e00ff */
[----:B------:R-:W-:Y:S02]  /*0b60*/  IMAD.MOV.U32 R2, RZ, RZ, R14 ;  /* 0x000000ffff027224 */ /* 0x000fe400078e000e */
[----:B------:R-:W-:Y:S01]  /*0b70*/  IMAD.MOV.U32 R3, RZ, RZ, R15 ;  /* 0x000000ffff037224 */ /* 0x000fe200078e000f */
[----:B------:R-:W-:Y:S06]  /*0b80*/  RET.REL.NODEC R18 `(_Z27gaussian_elimination_kernelPdS_ii) ;  /* 0xfffffff4121c7950 */ /* 0x000fec0003c3ffff */
.L_x_11:
[----:B------:R-:W-:-:S00]  /*0b90*/  BRA `(.L_x_11) ;  /* 0xfffffffc00fc7947 */ /* 0x000fc0000383ffff */
[----:B------:R-:W-:-:S00]  /*0ba0*/  NOP ;  /* 0x0000000000007918 */ /* 0x000fc00000000000 */
        /* <DEDUP_REMOVED lines=13> */
.L_x_12:


//--------------------- .nv.shared.reserved.0     --------------------------
	.section	.nv.shared.reserved.0,"aw",@nobits
	.weak		__nv_reservedSMEM_offset_0_alias
	.size		__nv_reservedSMEM_offset_0_alias, 0, 64
	.other		__nv_reservedSMEM_offset_0_alias,@"STO_CUDA_RESERVED_SHARED STV_DEFAULT"
__nv_reservedSMEM_offset_0_alias:
	.zero		0
	.zero		64


//--------------------- .nv.constant0._Z27gaussian_elimination_kernelPdS_ii --------------------------
	.section	.nv.constant0._Z27gaussian_elimination_kernelPdS_ii,"a",@progbits
	.sectionflags	@""
	.align	4
.nv.constant0._Z27gaussian_elimination_kernelPdS_ii:
	.zero		920


//--------------------- SYMBOLS --------------------------

	.type		.nv.reservedSmem.offset0,@object
	.size		.nv.reservedSmem.offset0,0x4
